//
// Generated by NVIDIA NVVM Compiler
//
// Compiler Build ID: CL-36424714
// Cuda compilation tools, release 13.0, V13.0.88
// Based on NVVM 20.0.0
//

.version 9.0
.target sm_100
.address_size 64

	// .globl	_Z18constant_broadcastPdPii
.const .align 4 .b8 d_array_m1[4096];
.const .align 4 .b8 d_array_m2[4096];

.visible .entry _Z18constant_broadcastPdPii(
	.param .u64 .ptr .align 1 _Z18constant_broadcastPdPii_param_0,
	.param .u64 .ptr .align 1 _Z18constant_broadcastPdPii_param_1,
	.param .u32 _Z18constant_broadcastPdPii_param_2
)
{
	.reg .pred 	%p<3>;
	.reg .b32 	%r<278>;
	.reg .b64 	%rd<525>;
	.reg .b64 	%fd<12>;

	ld.param.u64 	%rd1, [_Z18constant_broadcastPdPii_param_0];
	ld.param.u64 	%rd2, [_Z18constant_broadcastPdPii_param_1];
	ld.param.u32 	%r11, [_Z18constant_broadcastPdPii_param_2];
	mov.u32 	%r1, %tid.x;
	shr.u32 	%r275, %r1, 5;
	setp.eq.s32 	%p1, %r11, 0;
	mov.f64 	%fd11, 0d0000000000000000;
	@%p1 bra 	$L__BB0_4;
	neg.s32 	%r274, %r11;
	mov.f64 	%fd10, 0d0000000000000000;
	mov.u64 	%rd6, d_array_m1;
	mov.u64 	%rd9, d_array_m2;
$L__BB0_2:
	bar.sync 	0;
	// begin inline asm
	mov.u64 	%rd3, %clock64;
	// end inline asm
	cvt.u32.u64 	%r13, %rd3;
	mul.wide.s32 	%rd5, %r275, 4;
	add.s64 	%rd7, %rd6, %rd5;
	ld.const.u32 	%r14, [%rd7];
	mul.wide.s32 	%rd8, %r14, 4;
	add.s64 	%rd10, %rd9, %rd8;
	ld.const.u32 	%r15, [%rd10];
	mul.wide.s32 	%rd11, %r15, 4;
	add.s64 	%rd12, %rd6, %rd11;
	ld.const.u32 	%r16, [%rd12];
	mul.wide.s32 	%rd13, %r16, 4;
	add.s64 	%rd14, %rd9, %rd13;
	ld.const.u32 	%r17, [%rd14];
	mul.wide.s32 	%rd15, %r17, 4;
	add.s64 	%rd16, %rd6, %rd15;
	ld.const.u32 	%r18, [%rd16];
	mul.wide.s32 	%rd17, %r18, 4;
	add.s64 	%rd18, %rd9, %rd17;
	ld.const.u32 	%r19, [%rd18];
	mul.wide.s32 	%rd19, %r19, 4;
	add.s64 	%rd20, %rd6, %rd19;
	ld.const.u32 	%r20, [%rd20];
	mul.wide.s32 	%rd21, %r20, 4;
	add.s64 	%rd22, %rd9, %rd21;
	ld.const.u32 	%r21, [%rd22];
	mul.wide.s32 	%rd23, %r21, 4;
	add.s64 	%rd24, %rd6, %rd23;
	ld.const.u32 	%r22, [%rd24];
	mul.wide.s32 	%rd25, %r22, 4;
	add.s64 	%rd26, %rd9, %rd25;
	ld.const.u32 	%r23, [%rd26];
	mul.wide.s32 	%rd27, %r23, 4;
	add.s64 	%rd28, %rd6, %rd27;
	ld.const.u32 	%r24, [%rd28];
	mul.wide.s32 	%rd29, %r24, 4;
	add.s64 	%rd30, %rd9, %rd29;
	ld.const.u32 	%r25, [%rd30];
	mul.wide.s32 	%rd31, %r25, 4;
	add.s64 	%rd32, %rd6, %rd31;
	ld.const.u32 	%r26, [%rd32];
	mul.wide.s32 	%rd33, %r26, 4;
	add.s64 	%rd34, %rd9, %rd33;
	ld.const.u32 	%r27, [%rd34];
	mul.wide.s32 	%rd35, %r27, 4;
	add.s64 	%rd36, %rd6, %rd35;
	ld.const.u32 	%r28, [%rd36];
	mul.wide.s32 	%rd37, %r28, 4;
	add.s64 	%rd38, %rd9, %rd37;
	ld.const.u32 	%r29, [%rd38];
	mul.wide.s32 	%rd39, %r29, 4;
	add.s64 	%rd40, %rd6, %rd39;
	ld.const.u32 	%r30, [%rd40];
	mul.wide.s32 	%rd41, %r30, 4;
	add.s64 	%rd42, %rd9, %rd41;
	ld.const.u32 	%r31, [%rd42];
	mul.wide.s32 	%rd43, %r31, 4;
	add.s64 	%rd44, %rd6, %rd43;
	ld.const.u32 	%r32, [%rd44];
	mul.wide.s32 	%rd45, %r32, 4;
	add.s64 	%rd46, %rd9, %rd45;
	ld.const.u32 	%r33, [%rd46];
	mul.wide.s32 	%rd47, %r33, 4;
	add.s64 	%rd48, %rd6, %rd47;
	ld.const.u32 	%r34, [%rd48];
	mul.wide.s32 	%rd49, %r34, 4;
	add.s64 	%rd50, %rd9, %rd49;
	ld.const.u32 	%r35, [%rd50];
	mul.wide.s32 	%rd51, %r35, 4;
	add.s64 	%rd52, %rd6, %rd51;
	ld.const.u32 	%r36, [%rd52];
	mul.wide.s32 	%rd53, %r36, 4;
	add.s64 	%rd54, %rd9, %rd53;
	ld.const.u32 	%r37, [%rd54];
	mul.wide.s32 	%rd55, %r37, 4;
	add.s64 	%rd56, %rd6, %rd55;
	ld.const.u32 	%r38, [%rd56];
	mul.wide.s32 	%rd57, %r38, 4;
	add.s64 	%rd58, %rd9, %rd57;
	ld.const.u32 	%r39, [%rd58];
	mul.wide.s32 	%rd59, %r39, 4;
	add.s64 	%rd60, %rd6, %rd59;
	ld.const.u32 	%r40, [%rd60];
	mul.wide.s32 	%rd61, %r40, 4;
	add.s64 	%rd62, %rd9, %rd61;
	ld.const.u32 	%r41, [%rd62];
	mul.wide.s32 	%rd63, %r41, 4;
	add.s64 	%rd64, %rd6, %rd63;
	ld.const.u32 	%r42, [%rd64];
	mul.wide.s32 	%rd65, %r42, 4;
	add.s64 	%rd66, %rd9, %rd65;
	ld.const.u32 	%r43, [%rd66];
	mul.wide.s32 	%rd67, %r43, 4;
	add.s64 	%rd68, %rd6, %rd67;
	ld.const.u32 	%r44, [%rd68];
	mul.wide.s32 	%rd69, %r44, 4;
	add.s64 	%rd70, %rd9, %rd69;
	ld.const.u32 	%r45, [%rd70];
	mul.wide.s32 	%rd71, %r45, 4;
	add.s64 	%rd72, %rd6, %rd71;
	ld.const.u32 	%r46, [%rd72];
	mul.wide.s32 	%rd73, %r46, 4;
	add.s64 	%rd74, %rd9, %rd73;
	ld.const.u32 	%r47, [%rd74];
	mul.wide.s32 	%rd75, %r47, 4;
	add.s64 	%rd76, %rd6, %rd75;
	ld.const.u32 	%r48, [%rd76];
	mul.wide.s32 	%rd77, %r48, 4;
	add.s64 	%rd78, %rd9, %rd77;
	ld.const.u32 	%r49, [%rd78];
	mul.wide.s32 	%rd79, %r49, 4;
	add.s64 	%rd80, %rd6, %rd79;
	ld.const.u32 	%r50, [%rd80];
	mul.wide.s32 	%rd81, %r50, 4;
	add.s64 	%rd82, %rd9, %rd81;
	ld.const.u32 	%r51, [%rd82];
	mul.wide.s32 	%rd83, %r51, 4;
	add.s64 	%rd84, %rd6, %rd83;
	ld.const.u32 	%r52, [%rd84];
	mul.wide.s32 	%rd85, %r52, 4;
	add.s64 	%rd86, %rd9, %rd85;
	ld.const.u32 	%r53, [%rd86];
	mul.wide.s32 	%rd87, %r53, 4;
	add.s64 	%rd88, %rd6, %rd87;
	ld.const.u32 	%r54, [%rd88];
	mul.wide.s32 	%rd89, %r54, 4;
	add.s64 	%rd90, %rd9, %rd89;
	ld.const.u32 	%r55, [%rd90];
	mul.wide.s32 	%rd91, %r55, 4;
	add.s64 	%rd92, %rd6, %rd91;
	ld.const.u32 	%r56, [%rd92];
	mul.wide.s32 	%rd93, %r56, 4;
	add.s64 	%rd94, %rd9, %rd93;
	ld.const.u32 	%r57, [%rd94];
	mul.wide.s32 	%rd95, %r57, 4;
	add.s64 	%rd96, %rd6, %rd95;
	ld.const.u32 	%r58, [%rd96];
	mul.wide.s32 	%rd97, %r58, 4;
	add.s64 	%rd98, %rd9, %rd97;
	ld.const.u32 	%r59, [%rd98];
	mul.wide.s32 	%rd99, %r59, 4;
	add.s64 	%rd100, %rd6, %rd99;
	ld.const.u32 	%r60, [%rd100];
	mul.wide.s32 	%rd101, %r60, 4;
	add.s64 	%rd102, %rd9, %rd101;
	ld.const.u32 	%r61, [%rd102];
	mul.wide.s32 	%rd103, %r61, 4;
	add.s64 	%rd104, %rd6, %rd103;
	ld.const.u32 	%r62, [%rd104];
	mul.wide.s32 	%rd105, %r62, 4;
	add.s64 	%rd106, %rd9, %rd105;
	ld.const.u32 	%r63, [%rd106];
	mul.wide.s32 	%rd107, %r63, 4;
	add.s64 	%rd108, %rd6, %rd107;
	ld.const.u32 	%r64, [%rd108];
	mul.wide.s32 	%rd109, %r64, 4;
	add.s64 	%rd110, %rd9, %rd109;
	ld.const.u32 	%r65, [%rd110];
	mul.wide.s32 	%rd111, %r65, 4;
	add.s64 	%rd112, %rd6, %rd111;
	ld.const.u32 	%r66, [%rd112];
	mul.wide.s32 	%rd113, %r66, 4;
	add.s64 	%rd114, %rd9, %rd113;
	ld.const.u32 	%r67, [%rd114];
	mul.wide.s32 	%rd115, %r67, 4;
	add.s64 	%rd116, %rd6, %rd115;
	ld.const.u32 	%r68, [%rd116];
	mul.wide.s32 	%rd117, %r68, 4;
	add.s64 	%rd118, %rd9, %rd117;
	ld.const.u32 	%r69, [%rd118];
	mul.wide.s32 	%rd119, %r69, 4;
	add.s64 	%rd120, %rd6, %rd119;
	ld.const.u32 	%r70, [%rd120];
	mul.wide.s32 	%rd121, %r70, 4;
	add.s64 	%rd122, %rd9, %rd121;
	ld.const.u32 	%r71, [%rd122];
	mul.wide.s32 	%rd123, %r71, 4;
	add.s64 	%rd124, %rd6, %rd123;
	ld.const.u32 	%r72, [%rd124];
	mul.wide.s32 	%rd125, %r72, 4;
	add.s64 	%rd126, %rd9, %rd125;
	ld.const.u32 	%r73, [%rd126];
	mul.wide.s32 	%rd127, %r73, 4;
	add.s64 	%rd128, %rd6, %rd127;
	ld.const.u32 	%r74, [%rd128];
	mul.wide.s32 	%rd129, %r74, 4;
	add.s64 	%rd130, %rd9, %rd129;
	ld.const.u32 	%r75, [%rd130];
	mul.wide.s32 	%rd131, %r75, 4;
	add.s64 	%rd132, %rd6, %rd131;
	ld.const.u32 	%r76, [%rd132];
	mul.wide.s32 	%rd133, %r76, 4;
	add.s64 	%rd134, %rd9, %rd133;
	ld.const.u32 	%r77, [%rd134];
	mul.wide.s32 	%rd135, %r77, 4;
	add.s64 	%rd136, %rd6, %rd135;
	ld.const.u32 	%r78, [%rd136];
	mul.wide.s32 	%rd137, %r78, 4;
	add.s64 	%rd138, %rd9, %rd137;
	ld.const.u32 	%r79, [%rd138];
	mul.wide.s32 	%rd139, %r79, 4;
	add.s64 	%rd140, %rd6, %rd139;
	ld.const.u32 	%r80, [%rd140];
	mul.wide.s32 	%rd141, %r80, 4;
	add.s64 	%rd142, %rd9, %rd141;
	ld.const.u32 	%r81, [%rd142];
	mul.wide.s32 	%rd143, %r81, 4;
	add.s64 	%rd144, %rd6, %rd143;
	ld.const.u32 	%r82, [%rd144];
	mul.wide.s32 	%rd145, %r82, 4;
	add.s64 	%rd146, %rd9, %rd145;
	ld.const.u32 	%r83, [%rd146];
	mul.wide.s32 	%rd147, %r83, 4;
	add.s64 	%rd148, %rd6, %rd147;
	ld.const.u32 	%r84, [%rd148];
	mul.wide.s32 	%rd149, %r84, 4;
	add.s64 	%rd150, %rd9, %rd149;
	ld.const.u32 	%r85, [%rd150];
	mul.wide.s32 	%rd151, %r85, 4;
	add.s64 	%rd152, %rd6, %rd151;
	ld.const.u32 	%r86, [%rd152];
	mul.wide.s32 	%rd153, %r86, 4;
	add.s64 	%rd154, %rd9, %rd153;
	ld.const.u32 	%r87, [%rd154];
	mul.wide.s32 	%rd155, %r87, 4;
	add.s64 	%rd156, %rd6, %rd155;
	ld.const.u32 	%r88, [%rd156];
	mul.wide.s32 	%rd157, %r88, 4;
	add.s64 	%rd158, %rd9, %rd157;
	ld.const.u32 	%r89, [%rd158];
	mul.wide.s32 	%rd159, %r89, 4;
	add.s64 	%rd160, %rd6, %rd159;
	ld.const.u32 	%r90, [%rd160];
	mul.wide.s32 	%rd161, %r90, 4;
	add.s64 	%rd162, %rd9, %rd161;
	ld.const.u32 	%r91, [%rd162];
	mul.wide.s32 	%rd163, %r91, 4;
	add.s64 	%rd164, %rd6, %rd163;
	ld.const.u32 	%r92, [%rd164];
	mul.wide.s32 	%rd165, %r92, 4;
	add.s64 	%rd166, %rd9, %rd165;
	ld.const.u32 	%r93, [%rd166];
	mul.wide.s32 	%rd167, %r93, 4;
	add.s64 	%rd168, %rd6, %rd167;
	ld.const.u32 	%r94, [%rd168];
	mul.wide.s32 	%rd169, %r94, 4;
	add.s64 	%rd170, %rd9, %rd169;
	ld.const.u32 	%r95, [%rd170];
	mul.wide.s32 	%rd171, %r95, 4;
	add.s64 	%rd172, %rd6, %rd171;
	ld.const.u32 	%r96, [%rd172];
	mul.wide.s32 	%rd173, %r96, 4;
	add.s64 	%rd174, %rd9, %rd173;
	ld.const.u32 	%r97, [%rd174];
	mul.wide.s32 	%rd175, %r97, 4;
	add.s64 	%rd176, %rd6, %rd175;
	ld.const.u32 	%r98, [%rd176];
	mul.wide.s32 	%rd177, %r98, 4;
	add.s64 	%rd178, %rd9, %rd177;
	ld.const.u32 	%r99, [%rd178];
	mul.wide.s32 	%rd179, %r99, 4;
	add.s64 	%rd180, %rd6, %rd179;
	ld.const.u32 	%r100, [%rd180];
	mul.wide.s32 	%rd181, %r100, 4;
	add.s64 	%rd182, %rd9, %rd181;
	ld.const.u32 	%r101, [%rd182];
	mul.wide.s32 	%rd183, %r101, 4;
	add.s64 	%rd184, %rd6, %rd183;
	ld.const.u32 	%r102, [%rd184];
	mul.wide.s32 	%rd185, %r102, 4;
	add.s64 	%rd186, %rd9, %rd185;
	ld.const.u32 	%r103, [%rd186];
	mul.wide.s32 	%rd187, %r103, 4;
	add.s64 	%rd188, %rd6, %rd187;
	ld.const.u32 	%r104, [%rd188];
	mul.wide.s32 	%rd189, %r104, 4;
	add.s64 	%rd190, %rd9, %rd189;
	ld.const.u32 	%r105, [%rd190];
	mul.wide.s32 	%rd191, %r105, 4;
	add.s64 	%rd192, %rd6, %rd191;
	ld.const.u32 	%r106, [%rd192];
	mul.wide.s32 	%rd193, %r106, 4;
	add.s64 	%rd194, %rd9, %rd193;
	ld.const.u32 	%r107, [%rd194];
	mul.wide.s32 	%rd195, %r107, 4;
	add.s64 	%rd196, %rd6, %rd195;
	ld.const.u32 	%r108, [%rd196];
	mul.wide.s32 	%rd197, %r108, 4;
	add.s64 	%rd198, %rd9, %rd197;
	ld.const.u32 	%r109, [%rd198];
	mul.wide.s32 	%rd199, %r109, 4;
	add.s64 	%rd200, %rd6, %rd199;
	ld.const.u32 	%r110, [%rd200];
	mul.wide.s32 	%rd201, %r110, 4;
	add.s64 	%rd202, %rd9, %rd201;
	ld.const.u32 	%r111, [%rd202];
	mul.wide.s32 	%rd203, %r111, 4;
	add.s64 	%rd204, %rd6, %rd203;
	ld.const.u32 	%r112, [%rd204];
	mul.wide.s32 	%rd205, %r112, 4;
	add.s64 	%rd206, %rd9, %rd205;
	ld.const.u32 	%r113, [%rd206];
	mul.wide.s32 	%rd207, %r113, 4;
	add.s64 	%rd208, %rd6, %rd207;
	ld.const.u32 	%r114, [%rd208];
	mul.wide.s32 	%rd209, %r114, 4;
	add.s64 	%rd210, %rd9, %rd209;
	ld.const.u32 	%r115, [%rd210];
	mul.wide.s32 	%rd211, %r115, 4;
	add.s64 	%rd212, %rd6, %rd211;
	ld.const.u32 	%r116, [%rd212];
	mul.wide.s32 	%rd213, %r116, 4;
	add.s64 	%rd214, %rd9, %rd213;
	ld.const.u32 	%r117, [%rd214];
	mul.wide.s32 	%rd215, %r117, 4;
	add.s64 	%rd216, %rd6, %rd215;
	ld.const.u32 	%r118, [%rd216];
	mul.wide.s32 	%rd217, %r118, 4;
	add.s64 	%rd218, %rd9, %rd217;
	ld.const.u32 	%r119, [%rd218];
	mul.wide.s32 	%rd219, %r119, 4;
	add.s64 	%rd220, %rd6, %rd219;
	ld.const.u32 	%r120, [%rd220];
	mul.wide.s32 	%rd221, %r120, 4;
	add.s64 	%rd222, %rd9, %rd221;
	ld.const.u32 	%r121, [%rd222];
	mul.wide.s32 	%rd223, %r121, 4;
	add.s64 	%rd224, %rd6, %rd223;
	ld.const.u32 	%r122, [%rd224];
	mul.wide.s32 	%rd225, %r122, 4;
	add.s64 	%rd226, %rd9, %rd225;
	ld.const.u32 	%r123, [%rd226];
	mul.wide.s32 	%rd227, %r123, 4;
	add.s64 	%rd228, %rd6, %rd227;
	ld.const.u32 	%r124, [%rd228];
	mul.wide.s32 	%rd229, %r124, 4;
	add.s64 	%rd230, %rd9, %rd229;
	ld.const.u32 	%r125, [%rd230];
	mul.wide.s32 	%rd231, %r125, 4;
	add.s64 	%rd232, %rd6, %rd231;
	ld.const.u32 	%r126, [%rd232];
	mul.wide.s32 	%rd233, %r126, 4;
	add.s64 	%rd234, %rd9, %rd233;
	ld.const.u32 	%r127, [%rd234];
	mul.wide.s32 	%rd235, %r127, 4;
	add.s64 	%rd236, %rd6, %rd235;
	ld.const.u32 	%r128, [%rd236];
	mul.wide.s32 	%rd237, %r128, 4;
	add.s64 	%rd238, %rd9, %rd237;
	ld.const.u32 	%r129, [%rd238];
	mul.wide.s32 	%rd239, %r129, 4;
	add.s64 	%rd240, %rd6, %rd239;
	ld.const.u32 	%r130, [%rd240];
	mul.wide.s32 	%rd241, %r130, 4;
	add.s64 	%rd242, %rd9, %rd241;
	ld.const.u32 	%r131, [%rd242];
	mul.wide.s32 	%rd243, %r131, 4;
	add.s64 	%rd244, %rd6, %rd243;
	ld.const.u32 	%r132, [%rd244];
	mul.wide.s32 	%rd245, %r132, 4;
	add.s64 	%rd246, %rd9, %rd245;
	ld.const.u32 	%r133, [%rd246];
	mul.wide.s32 	%rd247, %r133, 4;
	add.s64 	%rd248, %rd6, %rd247;
	ld.const.u32 	%r134, [%rd248];
	mul.wide.s32 	%rd249, %r134, 4;
	add.s64 	%rd250, %rd9, %rd249;
	ld.const.u32 	%r135, [%rd250];
	mul.wide.s32 	%rd251, %r135, 4;
	add.s64 	%rd252, %rd6, %rd251;
	ld.const.u32 	%r136, [%rd252];
	mul.wide.s32 	%rd253, %r136, 4;
	add.s64 	%rd254, %rd9, %rd253;
	ld.const.u32 	%r137, [%rd254];
	mul.wide.s32 	%rd255, %r137, 4;
	add.s64 	%rd256, %rd6, %rd255;
	ld.const.u32 	%r138, [%rd256];
	mul.wide.s32 	%rd257, %r138, 4;
	add.s64 	%rd258, %rd9, %rd257;
	ld.const.u32 	%r139, [%rd258];
	mul.wide.s32 	%rd259, %r139, 4;
	add.s64 	%rd260, %rd6, %rd259;
	ld.const.u32 	%r140, [%rd260];
	mul.wide.s32 	%rd261, %r140, 4;
	add.s64 	%rd262, %rd9, %rd261;
	ld.const.u32 	%r141, [%rd262];
	mul.wide.s32 	%rd263, %r141, 4;
	add.s64 	%rd264, %rd6, %rd263;
	ld.const.u32 	%r142, [%rd264];
	mul.wide.s32 	%rd265, %r142, 4;
	add.s64 	%rd266, %rd9, %rd265;
	ld.const.u32 	%r143, [%rd266];
	mul.wide.s32 	%rd267, %r143, 4;
	add.s64 	%rd268, %rd6, %rd267;
	ld.const.u32 	%r144, [%rd268];
	mul.wide.s32 	%rd269, %r144, 4;
	add.s64 	%rd270, %rd9, %rd269;
	ld.const.u32 	%r145, [%rd270];
	mul.wide.s32 	%rd271, %r145, 4;
	add.s64 	%rd272, %rd6, %rd271;
	ld.const.u32 	%r146, [%rd272];
	mul.wide.s32 	%rd273, %r146, 4;
	add.s64 	%rd274, %rd9, %rd273;
	ld.const.u32 	%r147, [%rd274];
	mul.wide.s32 	%rd275, %r147, 4;
	add.s64 	%rd276, %rd6, %rd275;
	ld.const.u32 	%r148, [%rd276];
	mul.wide.s32 	%rd277, %r148, 4;
	add.s64 	%rd278, %rd9, %rd277;
	ld.const.u32 	%r149, [%rd278];
	mul.wide.s32 	%rd279, %r149, 4;
	add.s64 	%rd280, %rd6, %rd279;
	ld.const.u32 	%r150, [%rd280];
	mul.wide.s32 	%rd281, %r150, 4;
	add.s64 	%rd282, %rd9, %rd281;
	ld.const.u32 	%r151, [%rd282];
	mul.wide.s32 	%rd283, %r151, 4;
	add.s64 	%rd284, %rd6, %rd283;
	ld.const.u32 	%r152, [%rd284];
	mul.wide.s32 	%rd285, %r152, 4;
	add.s64 	%rd286, %rd9, %rd285;
	ld.const.u32 	%r153, [%rd286];
	mul.wide.s32 	%rd287, %r153, 4;
	add.s64 	%rd288, %rd6, %rd287;
	ld.const.u32 	%r154, [%rd288];
	mul.wide.s32 	%rd289, %r154, 4;
	add.s64 	%rd290, %rd9, %rd289;
	ld.const.u32 	%r155, [%rd290];
	mul.wide.s32 	%rd291, %r155, 4;
	add.s64 	%rd292, %rd6, %rd291;
	ld.const.u32 	%r156, [%rd292];
	mul.wide.s32 	%rd293, %r156, 4;
	add.s64 	%rd294, %rd9, %rd293;
	ld.const.u32 	%r157, [%rd294];
	mul.wide.s32 	%rd295, %r157, 4;
	add.s64 	%rd296, %rd6, %rd295;
	ld.const.u32 	%r158, [%rd296];
	mul.wide.s32 	%rd297, %r158, 4;
	add.s64 	%rd298, %rd9, %rd297;
	ld.const.u32 	%r159, [%rd298];
	mul.wide.s32 	%rd299, %r159, 4;
	add.s64 	%rd300, %rd6, %rd299;
	ld.const.u32 	%r160, [%rd300];
	mul.wide.s32 	%rd301, %r160, 4;
	add.s64 	%rd302, %rd9, %rd301;
	ld.const.u32 	%r161, [%rd302];
	mul.wide.s32 	%rd303, %r161, 4;
	add.s64 	%rd304, %rd6, %rd303;
	ld.const.u32 	%r162, [%rd304];
	mul.wide.s32 	%rd305, %r162, 4;
	add.s64 	%rd306, %rd9, %rd305;
	ld.const.u32 	%r163, [%rd306];
	mul.wide.s32 	%rd307, %r163, 4;
	add.s64 	%rd308, %rd6, %rd307;
	ld.const.u32 	%r164, [%rd308];
	mul.wide.s32 	%rd309, %r164, 4;
	add.s64 	%rd310, %rd9, %rd309;
	ld.const.u32 	%r165, [%rd310];
	mul.wide.s32 	%rd311, %r165, 4;
	add.s64 	%rd312, %rd6, %rd311;
	ld.const.u32 	%r166, [%rd312];
	mul.wide.s32 	%rd313, %r166, 4;
	add.s64 	%rd314, %rd9, %rd313;
	ld.const.u32 	%r167, [%rd314];
	mul.wide.s32 	%rd315, %r167, 4;
	add.s64 	%rd316, %rd6, %rd315;
	ld.const.u32 	%r168, [%rd316];
	mul.wide.s32 	%rd317, %r168, 4;
	add.s64 	%rd318, %rd9, %rd317;
	ld.const.u32 	%r169, [%rd318];
	mul.wide.s32 	%rd319, %r169, 4;
	add.s64 	%rd320, %rd6, %rd319;
	ld.const.u32 	%r170, [%rd320];
	mul.wide.s32 	%rd321, %r170, 4;
	add.s64 	%rd322, %rd9, %rd321;
	ld.const.u32 	%r171, [%rd322];
	mul.wide.s32 	%rd323, %r171, 4;
	add.s64 	%rd324, %rd6, %rd323;
	ld.const.u32 	%r172, [%rd324];
	mul.wide.s32 	%rd325, %r172, 4;
	add.s64 	%rd326, %rd9, %rd325;
	ld.const.u32 	%r173, [%rd326];
	mul.wide.s32 	%rd327, %r173, 4;
	add.s64 	%rd328, %rd6, %rd327;
	ld.const.u32 	%r174, [%rd328];
	mul.wide.s32 	%rd329, %r174, 4;
	add.s64 	%rd330, %rd9, %rd329;
	ld.const.u32 	%r175, [%rd330];
	mul.wide.s32 	%rd331, %r175, 4;
	add.s64 	%rd332, %rd6, %rd331;
	ld.const.u32 	%r176, [%rd332];
	mul.wide.s32 	%rd333, %r176, 4;
	add.s64 	%rd334, %rd9, %rd333;
	ld.const.u32 	%r177, [%rd334];
	mul.wide.s32 	%rd335, %r177, 4;
	add.s64 	%rd336, %rd6, %rd335;
	ld.const.u32 	%r178, [%rd336];
	mul.wide.s32 	%rd337, %r178, 4;
	add.s64 	%rd338, %rd9, %rd337;
	ld.const.u32 	%r179, [%rd338];
	mul.wide.s32 	%rd339, %r179, 4;
	add.s64 	%rd340, %rd6, %rd339;
	ld.const.u32 	%r180, [%rd340];
	mul.wide.s32 	%rd341, %r180, 4;
	add.s64 	%rd342, %rd9, %rd341;
	ld.const.u32 	%r181, [%rd342];
	mul.wide.s32 	%rd343, %r181, 4;
	add.s64 	%rd344, %rd6, %rd343;
	ld.const.u32 	%r182, [%rd344];
	mul.wide.s32 	%rd345, %r182, 4;
	add.s64 	%rd346, %rd9, %rd345;
	ld.const.u32 	%r183, [%rd346];
	mul.wide.s32 	%rd347, %r183, 4;
	add.s64 	%rd348, %rd6, %rd347;
	ld.const.u32 	%r184, [%rd348];
	mul.wide.s32 	%rd349, %r184, 4;
	add.s64 	%rd350, %rd9, %rd349;
	ld.const.u32 	%r185, [%rd350];
	mul.wide.s32 	%rd351, %r185, 4;
	add.s64 	%rd352, %rd6, %rd351;
	ld.const.u32 	%r186, [%rd352];
	mul.wide.s32 	%rd353, %r186, 4;
	add.s64 	%rd354, %rd9, %rd353;
	ld.const.u32 	%r187, [%rd354];
	mul.wide.s32 	%rd355, %r187, 4;
	add.s64 	%rd356, %rd6, %rd355;
	ld.const.u32 	%r188, [%rd356];
	mul.wide.s32 	%rd357, %r188, 4;
	add.s64 	%rd358, %rd9, %rd357;
	ld.const.u32 	%r189, [%rd358];
	mul.wide.s32 	%rd359, %r189, 4;
	add.s64 	%rd360, %rd6, %rd359;
	ld.const.u32 	%r190, [%rd360];
	mul.wide.s32 	%rd361, %r190, 4;
	add.s64 	%rd362, %rd9, %rd361;
	ld.const.u32 	%r191, [%rd362];
	mul.wide.s32 	%rd363, %r191, 4;
	add.s64 	%rd364, %rd6, %rd363;
	ld.const.u32 	%r192, [%rd364];
	mul.wide.s32 	%rd365, %r192, 4;
	add.s64 	%rd366, %rd9, %rd365;
	ld.const.u32 	%r193, [%rd366];
	mul.wide.s32 	%rd367, %r193, 4;
	add.s64 	%rd368, %rd6, %rd367;
	ld.const.u32 	%r194, [%rd368];
	mul.wide.s32 	%rd369, %r194, 4;
	add.s64 	%rd370, %rd9, %rd369;
	ld.const.u32 	%r195, [%rd370];
	mul.wide.s32 	%rd371, %r195, 4;
	add.s64 	%rd372, %rd6, %rd371;
	ld.const.u32 	%r196, [%rd372];
	mul.wide.s32 	%rd373, %r196, 4;
	add.s64 	%rd374, %rd9, %rd373;
	ld.const.u32 	%r197, [%rd374];
	mul.wide.s32 	%rd375, %r197, 4;
	add.s64 	%rd376, %rd6, %rd375;
	ld.const.u32 	%r198, [%rd376];
	mul.wide.s32 	%rd377, %r198, 4;
	add.s64 	%rd378, %rd9, %rd377;
	ld.const.u32 	%r199, [%rd378];
	mul.wide.s32 	%rd379, %r199, 4;
	add.s64 	%rd380, %rd6, %rd379;
	ld.const.u32 	%r200, [%rd380];
	mul.wide.s32 	%rd381, %r200, 4;
	add.s64 	%rd382, %rd9, %rd381;
	ld.const.u32 	%r201, [%rd382];
	mul.wide.s32 	%rd383, %r201, 4;
	add.s64 	%rd384, %rd6, %rd383;
	ld.const.u32 	%r202, [%rd384];
	mul.wide.s32 	%rd385, %r202, 4;
	add.s64 	%rd386, %rd9, %rd385;
	ld.const.u32 	%r203, [%rd386];
	mul.wide.s32 	%rd387, %r203, 4;
	add.s64 	%rd388, %rd6, %rd387;
	ld.const.u32 	%r204, [%rd388];
	mul.wide.s32 	%rd389, %r204, 4;
	add.s64 	%rd390, %rd9, %rd389;
	ld.const.u32 	%r205, [%rd390];
	mul.wide.s32 	%rd391, %r205, 4;
	add.s64 	%rd392, %rd6, %rd391;
	ld.const.u32 	%r206, [%rd392];
	mul.wide.s32 	%rd393, %r206, 4;
	add.s64 	%rd394, %rd9, %rd393;
	ld.const.u32 	%r207, [%rd394];
	mul.wide.s32 	%rd395, %r207, 4;
	add.s64 	%rd396, %rd6, %rd395;
	ld.const.u32 	%r208, [%rd396];
	mul.wide.s32 	%rd397, %r208, 4;
	add.s64 	%rd398, %rd9, %rd397;
	ld.const.u32 	%r209, [%rd398];
	mul.wide.s32 	%rd399, %r209, 4;
	add.s64 	%rd400, %rd6, %rd399;
	ld.const.u32 	%r210, [%rd400];
	mul.wide.s32 	%rd401, %r210, 4;
	add.s64 	%rd402, %rd9, %rd401;
	ld.const.u32 	%r211, [%rd402];
	mul.wide.s32 	%rd403, %r211, 4;
	add.s64 	%rd404, %rd6, %rd403;
	ld.const.u32 	%r212, [%rd404];
	mul.wide.s32 	%rd405, %r212, 4;
	add.s64 	%rd406, %rd9, %rd405;
	ld.const.u32 	%r213, [%rd406];
	mul.wide.s32 	%rd407, %r213, 4;
	add.s64 	%rd408, %rd6, %rd407;
	ld.const.u32 	%r214, [%rd408];
	mul.wide.s32 	%rd409, %r214, 4;
	add.s64 	%rd410, %rd9, %rd409;
	ld.const.u32 	%r215, [%rd410];
	mul.wide.s32 	%rd411, %r215, 4;
	add.s64 	%rd412, %rd6, %rd411;
	ld.const.u32 	%r216, [%rd412];
	mul.wide.s32 	%rd413, %r216, 4;
	add.s64 	%rd414, %rd9, %rd413;
	ld.const.u32 	%r217, [%rd414];
	mul.wide.s32 	%rd415, %r217, 4;
	add.s64 	%rd416, %rd6, %rd415;
	ld.const.u32 	%r218, [%rd416];
	mul.wide.s32 	%rd417, %r218, 4;
	add.s64 	%rd418, %rd9, %rd417;
	ld.const.u32 	%r219, [%rd418];
	mul.wide.s32 	%rd419, %r219, 4;
	add.s64 	%rd420, %rd6, %rd419;
	ld.const.u32 	%r220, [%rd420];
	mul.wide.s32 	%rd421, %r220, 4;
	add.s64 	%rd422, %rd9, %rd421;
	ld.const.u32 	%r221, [%rd422];
	mul.wide.s32 	%rd423, %r221, 4;
	add.s64 	%rd424, %rd6, %rd423;
	ld.const.u32 	%r222, [%rd424];
	mul.wide.s32 	%rd425, %r222, 4;
	add.s64 	%rd426, %rd9, %rd425;
	ld.const.u32 	%r223, [%rd426];
	mul.wide.s32 	%rd427, %r223, 4;
	add.s64 	%rd428, %rd6, %rd427;
	ld.const.u32 	%r224, [%rd428];
	mul.wide.s32 	%rd429, %r224, 4;
	add.s64 	%rd430, %rd9, %rd429;
	ld.const.u32 	%r225, [%rd430];
	mul.wide.s32 	%rd431, %r225, 4;
	add.s64 	%rd432, %rd6, %rd431;
	ld.const.u32 	%r226, [%rd432];
	mul.wide.s32 	%rd433, %r226, 4;
	add.s64 	%rd434, %rd9, %rd433;
	ld.const.u32 	%r227, [%rd434];
	mul.wide.s32 	%rd435, %r227, 4;
	add.s64 	%rd436, %rd6, %rd435;
	ld.const.u32 	%r228, [%rd436];
	mul.wide.s32 	%rd437, %r228, 4;
	add.s64 	%rd438, %rd9, %rd437;
	ld.const.u32 	%r229, [%rd438];
	mul.wide.s32 	%rd439, %r229, 4;
	add.s64 	%rd440, %rd6, %rd439;
	ld.const.u32 	%r230, [%rd440];
	mul.wide.s32 	%rd441, %r230, 4;
	add.s64 	%rd442, %rd9, %rd441;
	ld.const.u32 	%r231, [%rd442];
	mul.wide.s32 	%rd443, %r231, 4;
	add.s64 	%rd444, %rd6, %rd443;
	ld.const.u32 	%r232, [%rd444];
	mul.wide.s32 	%rd445, %r232, 4;
	add.s64 	%rd446, %rd9, %rd445;
	ld.const.u32 	%r233, [%rd446];
	mul.wide.s32 	%rd447, %r233, 4;
	add.s64 	%rd448, %rd6, %rd447;
	ld.const.u32 	%r234, [%rd448];
	mul.wide.s32 	%rd449, %r234, 4;
	add.s64 	%rd450, %rd9, %rd449;
	ld.const.u32 	%r235, [%rd450];
	mul.wide.s32 	%rd451, %r235, 4;
	add.s64 	%rd452, %rd6, %rd451;
	ld.const.u32 	%r236, [%rd452];
	mul.wide.s32 	%rd453, %r236, 4;
	add.s64 	%rd454, %rd9, %rd453;
	ld.const.u32 	%r237, [%rd454];
	mul.wide.s32 	%rd455, %r237, 4;
	add.s64 	%rd456, %rd6, %rd455;
	ld.const.u32 	%r238, [%rd456];
	mul.wide.s32 	%rd457, %r238, 4;
	add.s64 	%rd458, %rd9, %rd457;
	ld.const.u32 	%r239, [%rd458];
	mul.wide.s32 	%rd459, %r239, 4;
	add.s64 	%rd460, %rd6, %rd459;
	ld.const.u32 	%r240, [%rd460];
	mul.wide.s32 	%rd461, %r240, 4;
	add.s64 	%rd462, %rd9, %rd461;
	ld.const.u32 	%r241, [%rd462];
	mul.wide.s32 	%rd463, %r241, 4;
	add.s64 	%rd464, %rd6, %rd463;
	ld.const.u32 	%r242, [%rd464];
	mul.wide.s32 	%rd465, %r242, 4;
	add.s64 	%rd466, %rd9, %rd465;
	ld.const.u32 	%r243, [%rd466];
	mul.wide.s32 	%rd467, %r243, 4;
	add.s64 	%rd468, %rd6, %rd467;
	ld.const.u32 	%r244, [%rd468];
	mul.wide.s32 	%rd469, %r244, 4;
	add.s64 	%rd470, %rd9, %rd469;
	ld.const.u32 	%r245, [%rd470];
	mul.wide.s32 	%rd471, %r245, 4;
	add.s64 	%rd472, %rd6, %rd471;
	ld.const.u32 	%r246, [%rd472];
	mul.wide.s32 	%rd473, %r246, 4;
	add.s64 	%rd474, %rd9, %rd473;
	ld.const.u32 	%r247, [%rd474];
	mul.wide.s32 	%rd475, %r247, 4;
	add.s64 	%rd476, %rd6, %rd475;
	ld.const.u32 	%r248, [%rd476];
	mul.wide.s32 	%rd477, %r248, 4;
	add.s64 	%rd478, %rd9, %rd477;
	ld.const.u32 	%r249, [%rd478];
	mul.wide.s32 	%rd479, %r249, 4;
	add.s64 	%rd480, %rd6, %rd479;
	ld.const.u32 	%r250, [%rd480];
	mul.wide.s32 	%rd481, %r250, 4;
	add.s64 	%rd482, %rd9, %rd481;
	ld.const.u32 	%r251, [%rd482];
	mul.wide.s32 	%rd483, %r251, 4;
	add.s64 	%rd484, %rd6, %rd483;
	ld.const.u32 	%r252, [%rd484];
	mul.wide.s32 	%rd485, %r252, 4;
	add.s64 	%rd486, %rd9, %rd485;
	ld.const.u32 	%r253, [%rd486];
	mul.wide.s32 	%rd487, %r253, 4;
	add.s64 	%rd488, %rd6, %rd487;
	ld.const.u32 	%r254, [%rd488];
	mul.wide.s32 	%rd489, %r254, 4;
	add.s64 	%rd490, %rd9, %rd489;
	ld.const.u32 	%r255, [%rd490];
	mul.wide.s32 	%rd491, %r255, 4;
	add.s64 	%rd492, %rd6, %rd491;
	ld.const.u32 	%r256, [%rd492];
	mul.wide.s32 	%rd493, %r256, 4;
	add.s64 	%rd494, %rd9, %rd493;
	ld.const.u32 	%r257, [%rd494];
	mul.wide.s32 	%rd495, %r257, 4;
	add.s64 	%rd496, %rd6, %rd495;
	ld.const.u32 	%r258, [%rd496];
	mul.wide.s32 	%rd497, %r258, 4;
	add.s64 	%rd498, %rd9, %rd497;
	ld.const.u32 	%r259, [%rd498];
	mul.wide.s32 	%rd499, %r259, 4;
	add.s64 	%rd500, %rd6, %rd499;
	ld.const.u32 	%r260, [%rd500];
	mul.wide.s32 	%rd501, %r260, 4;
	add.s64 	%rd502, %rd9, %rd501;
	ld.const.u32 	%r261, [%rd502];
	mul.wide.s32 	%rd503, %r261, 4;
	add.s64 	%rd504, %rd6, %rd503;
	ld.const.u32 	%r262, [%rd504];
	mul.wide.s32 	%rd505, %r262, 4;
	add.s64 	%rd506, %rd9, %rd505;
	ld.const.u32 	%r263, [%rd506];
	mul.wide.s32 	%rd507, %r263, 4;
	add.s64 	%rd508, %rd6, %rd507;
	ld.const.u32 	%r264, [%rd508];
	mul.wide.s32 	%rd509, %r264, 4;
	add.s64 	%rd510, %rd9, %rd509;
	ld.const.u32 	%r265, [%rd510];
	mul.wide.s32 	%rd511, %r265, 4;
	add.s64 	%rd512, %rd6, %rd511;
	ld.const.u32 	%r266, [%rd512];
	mul.wide.s32 	%rd513, %r266, 4;
	add.s64 	%rd514, %rd9, %rd513;
	ld.const.u32 	%r267, [%rd514];
	mul.wide.s32 	%rd515, %r267, 4;
	add.s64 	%rd516, %rd6, %rd515;
	ld.const.u32 	%r277, [%rd516];
	mul.wide.s32 	%rd517, %r277, 4;
	add.s64 	%rd518, %rd9, %rd517;
	ld.const.u32 	%r275, [%rd518];
	// begin inline asm
	mov.u64 	%rd4, %clock64;
	// end inline asm
	cvt.u32.u64 	%r268, %rd4;
	sub.s32 	%r269, %r268, %r13;
	cvt.rn.f64.u32 	%fd7, %r269;
	add.f64 	%fd10, %fd10, %fd7;
	add.s32 	%r274, %r274, 1;
	setp.ne.s32 	%p2, %r274, 0;
	@%p2 bra 	$L__BB0_2;
	mul.f64 	%fd11, %fd10, 0d3F80000000000000;
$L__BB0_4:
	cvta.to.global.u64 	%rd519, %rd2;
	cvta.to.global.u64 	%rd520, %rd1;
	cvt.rn.f64.s32 	%fd8, %r11;
	div.rn.f64 	%fd9, %fd11, %fd8;
	add.s32 	%r270, %r277, %r275;
	mov.u32 	%r271, %ntid.x;
	mov.u32 	%r272, %ctaid.x;
	mad.lo.s32 	%r273, %r271, %r272, %r1;
	mul.wide.u32 	%rd521, %r273, 4;
	add.s64 	%rd522, %rd519, %rd521;
	st.global.u32 	[%rd522], %r270;
	mul.wide.u32 	%rd523, %r273, 8;
	add.s64 	%rd524, %rd520, %rd523;
	st.global.f64 	[%rd524], %fd9;
	ret;

}


// ===== COMPILED SASS (sm_100) =====

	.target	sm_100

	.elftype	@"ET_EXEC"


//--------------------- .note.nv.tkinfo           --------------------------
	.section	.note.nv.tkinfo,"",@"SHT_NOTE"
	.sectionflags	@"SHF_NOTE_NV_TKINFO"
	.tkinfo
        /*0018*/ 	.word	0x00000002
        /*0030*/ 	.string	""
        /*0030*/ 	.string	"ptxas"
        /*0030*/ 	.string	"Cuda compilation tools, release 13.0, V13.0.88"
        /*0030*/ 	.string	"Build cuda_13.0.r13.0/compiler.36424714_0"
        /*0030*/ 	.string	"-arch sm_100 -m 64 "



//--------------------- .note.nv.cuinfo           --------------------------
	.section	.note.nv.cuinfo,"",@"SHT_NOTE"
	.sectionflags	@"SHF_NOTE_NV_CUINFO"
        /*0018*/ 	.short	0x0002
        /*001a*/ 	.short	0x0064
        /*001c*/ 	.short	0x0082
	.zero		2


//--------------------- .nv.info                  --------------------------
	.section	.nv.info,"",@"SHT_CUDA_INFO"
	.align	4


	//----- nvinfo : EIATTR_REGCOUNT
	.align		4
        /*0000*/ 	.byte	0x04, 0x2f
        /*0002*/ 	.short	(.L_3 - .L_2)
	.align		4
.L_2:
        /*0004*/ 	.word	index@(_Z18constant_broadcastPdPii)
        /*0008*/ 	.word	0x0000001b


	//----- nvinfo : EIATTR_FRAME_SIZE
	.align		4
.L_3:
        /*000c*/ 	.byte	0x04, 0x11
        /*000e*/ 	.short	(.L_5 - .L_4)
	.align		4
.L_4:
        /*0010*/ 	.word	index@($__internal_0_$__cuda_sm20_div_rn_f64_full)
        /*0014*/ 	.word	0x00000000


	//----- nvinfo : EIATTR_FRAME_SIZE
	.align		4
.L_5:
        /*0018*/ 	.byte	0x04, 0x11
        /*001a*/ 	.short	(.L_7 - .L_6)
	.align		4
.L_6:
        /*001c*/ 	.word	index@(_Z18constant_broadcastPdPii)
        /*0020*/ 	.word	0x00000000


	//----- nvinfo : EIATTR_MIN_STACK_SIZE
	.align		4
.L_7:
        /*0024*/ 	.byte	0x04, 0x12
        /*0026*/ 	.short	(.L_9 - .L_8)
	.align		4
.L_8:
        /*0028*/ 	.word	index@(_Z18constant_broadcastPdPii)
        /*002c*/ 	.word	0x00000000
.L_9:


//--------------------- .nv.compat                --------------------------
	.section	.nv.compat,"",@"SHT_CUDA_COMPAT_INFO"
	.align	4
        /*0000*/ 	.byte	0x02, 0x09, 0x00, 0x00, 0x02, 0x02, 0x01, 0x00, 0x02, 0x05, 0x05, 0x00, 0x03, 0x07, 0x01, 0x01
        /*0010*/ 	.byte	0x02, 0x03, 0x00, 0x00, 0x02, 0x06, 0x01, 0x00, 0x04, 0x0b, 0x08, 0x00, 0x01, 0x00, 0x00, 0x00
        /*0020*/ 	.byte	0x00, 0x00, 0x00, 0x00


//--------------------- .nv.info._Z18constant_broadcastPdPii --------------------------
	.section	.nv.info._Z18constant_broadcastPdPii,"",@"SHT_CUDA_INFO"
	.sectionflags	@""
	.align	4


	//----- nvinfo : EIATTR_CUDA_API_VERSION
	.align		4
        /*0000*/ 	.byte	0x04, 0x37
        /*0002*/ 	.short	(.L_11 - .L_10)
.L_10:
        /*0004*/ 	.word	0x00000082


	//----- nvinfo : EIATTR_KPARAM_INFO
	.align		4
.L_11:
        /*0008*/ 	.byte	0x04, 0x17
        /*000a*/ 	.short	(.L_13 - .L_12)
.L_12:
        /*000c*/ 	.word	0x00000000
        /*0010*/ 	.short	0x0002
        /*0012*/ 	.short	0x0010
        /*0014*/ 	.byte	0x00, 0xf0, 0x11, 0x00


	//----- nvinfo : EIATTR_KPARAM_INFO
	.align		4
.L_13:
        /*0018*/ 	.byte	0x04, 0x17
        /*001a*/ 	.short	(.L_15 - .L_14)
.L_14:
        /*001c*/ 	.word	0x00000000
        /*0020*/ 	.short	0x0001
        /*0022*/ 	.short	0x0008
        /*0024*/ 	.byte	0x00, 0xf5, 0x21, 0x00


	//----- nvinfo : EIATTR_KPARAM_INFO
	.align		4
.L_15:
        /*0028*/ 	.byte	0x04, 0x17
        /*002a*/ 	.short	(.L_17 - .L_16)
.L_16:
        /*002c*/ 	.word	0x00000000
        /*0030*/ 	.short	0x0000
        /*0032*/ 	.short	0x0000
        /*0034*/ 	.byte	0x00, 0xf5, 0x21, 0x00


	//----- nvinfo : EIATTR_SPARSE_MMA_MASK
	.align		4
.L_17:
        /*0038*/ 	.byte	0x03, 0x50
        /*003a*/ 	.short	0x0000


	//----- nvinfo : EIATTR_MAXREG_COUNT
	.align		4
        /*003c*/ 	.byte	0x03, 0x1b
        /*003e*/ 	.short	0x00ff


	//----- nvinfo : EIATTR_NUM_BARRIERS
	.align		4
        /*0040*/ 	.byte	0x02, 0x4c
        /*0042*/ 	.byte	0x01
	.zero		1


	//----- nvinfo : EIATTR_MERCURY_ISA_VERSION
	.align		4
        /*0044*/ 	.byte	0x03, 0x5f
        /*0046*/ 	.short	0x0101


	//----- nvinfo : EIATTR_VRC_CTA_INIT_COUNT
	.align		4
        /*0048*/ 	.byte	0x02, 0x4a
	.zero		1
	.zero		1


	//----- nvinfo : EIATTR_EXIT_INSTR_OFFSETS
	.align		4
        /*004c*/ 	.byte	0x04, 0x1c
        /*004e*/ 	.short	(.L_19 - .L_18)


	//   ....[0]....
.L_18:
        /*0050*/ 	.word	0x00002340


	//----- nvinfo : EIATTR_CRS_STACK_SIZE
	.align		4
.L_19:
        /*0054*/ 	.byte	0x04, 0x1e
        /*0056*/ 	.short	(.L_21 - .L_20)
.L_20:
        /*0058*/ 	.word	0x00000000


	//----- nvinfo : EIATTR_CBANK_PARAM_SIZE
	.align		4
.L_21:
        /*005c*/ 	.byte	0x03, 0x19
        /*005e*/ 	.short	0x0014


	//----- nvinfo : EIATTR_PARAM_CBANK
	.align		4
        /*0060*/ 	.byte	0x04, 0x0a
        /*0062*/ 	.short	(.L_23 - .L_22)
	.align		4
.L_22:
        /*0064*/ 	.word	index@(.nv.constant0._Z18constant_broadcastPdPii)
        /*0068*/ 	.short	0x0380
        /*006a*/ 	.short	0x0014


	//----- nvinfo : EIATTR_SW_WAR
	.align		4
.L_23:
        /*006c*/ 	.byte	0x04, 0x36
        /*006e*/ 	.short	(.L_25 - .L_24)
.L_24:
        /*0070*/ 	.word	0x00000008
.L_25:


//--------------------- .nv.callgraph             --------------------------
	.section	.nv.callgraph,"",@"SHT_CUDA_CALLGRAPH"
	.align	4
	.sectionentsize	8
	.align		4
        /*0000*/ 	.word	0x00000000
	.align		4
        /*0004*/ 	.word	0xffffffff
	.align		4
        /*0008*/ 	.word	0x00000000
	.align		4
        /*000c*/ 	.word	0xfffffffe
	.align		4
        /*0010*/ 	.word	0x00000000
	.align		4
        /*0014*/ 	.word	0xfffffffd
	.align		4
        /*0018*/ 	.word	0x00000000
	.align		4
        /*001c*/ 	.word	0xfffffffc


//--------------------- .nv.constant3             --------------------------
	.section	.nv.constant3,"a",@progbits
	.align	4
.nv.constant3:
	.type		d_array_m1,@object
	.size		d_array_m1,(d_array_m2 - d_array_m1)
d_array_m1:
	.zero		4096
	.type		d_array_m2,@object
	.size		d_array_m2,(.L_1 - d_array_m2)
d_array_m2:
	.zero		4096
.L_1:


//--------------------- .text._Z18constant_broadcastPdPii --------------------------
	.section	.text._Z18constant_broadcastPdPii,"ax",@progbits
	.align	128
        .global         _Z18constant_broadcastPdPii
        .type           _Z18constant_broadcastPdPii,@function
        .size           _Z18constant_broadcastPdPii,(.L_x_9 - _Z18constant_broadcastPdPii)
        .other          _Z18constant_broadcastPdPii,@"STO_CUDA_ENTRY STV_DEFAULT"
_Z18constant_broadcastPdPii:
.text._Z18constant_broadcastPdPii:
[----:B------:R-:W-:Y:S01]  /*0000*/  LDC R1, c[0x0][0x37c] ;  /* 0x0000df00ff017b82 */ /* 0x000fe20000000800 */
[----:B------:R-:W0:Y:S01]  /*0010*/  S2R R0, SR_TID.X ;  /* 0x0000000000007919 */ /* 0x000e220000002100 */
[----:B------:R-:W1:Y:S01]  /*0020*/  LDCU UR7, c[0x0][0x390] ;  /* 0x00007200ff0777ac */ /* 0x000e620008000800 */
[----:B------:R-:W-:Y:S01]  /*0030*/  CS2R R8, SRZ ;  /* 0x0000000000087805 */ /* 0x000fe2000001ff00 */
[----:B------:R-:W2:Y:S01]  /*0040*/  LDCU.64 UR8, c[0x0][0x358] ;  /* 0x00006b00ff0877ac */ /* 0x000ea20008000a00 */
[----:B-1----:R-:W-:Y:S01]  /*0050*/  UISETP.NE.AND UP0, UPT, UR7, URZ, UPT ;  /* 0x000000ff0700728c */ /* 0x002fe2000bf05270 */
[----:B0-----:R-:W-:-:S08]  /*0060*/  SHF.R.U32.HI R4, RZ, 0x5, R0 ;  /* 0x00000005ff047819 */ /* 0x001fd00000011600 */
[----:B--2---:R-:W-:Y:S05]  /*0070*/  BRA.U !UP0, `(.L_x_0) ;  /* 0x00000021083c7547 */ /* 0x004fea000b800000 */
[----:B------:R-:W-:Y:S01]  /*0080*/  CS2R R2, SRZ ;  /* 0x0000000000027805 */ /* 0x000fe2000001ff00 */
[----:B------:R-:W-:-:S12]  /*0090*/  UIADD3 UR6, UPT, UPT, -UR7, URZ, URZ ;  /* 0x000000ff07067290 */ /* 0x000fd8000fffe1ff */
.L_x_1:
[----:B------:R-:W-:Y:S08]  /*00a0*/  BAR.SYNC.DEFER_BLOCKING 0x0 ;  /* 0x0000000000007b1d */ /* 0x000ff00000010000 */
[----:B------:R-:W-:Y:S01]  /*00b0*/  S2UR UR4, SR_CLOCKLO ;  /* 0x00000000000479c3 */ /* 0x000fe20000005000 */
[----:B------:R-:W-:Y:S01]  /*00c0*/  NOP ;  /* 0x0000000000007918 */ /* 0x000fe20000000000 */
[----:B------:R-:W-:Y:S01]  /*00d0*/  IMAD.SHL.U32 R4, R4, 0x4, RZ ;  /* 0x0000000404047824 */ /* 0x000fe200078e00ff */
[----:B------:R-:W-:-:S05]  /*00e0*/  UMOV UR5, 0x1000 ;  /* 0x0000100000057882 */ /* 0x000fca0000000000 */
[----:B------:R-:W0:Y:S02]  /*00f0*/  LDC R4, c[0x3][R4] ;  /* 0x00c0000004047b82 */ /* 0x000e240000000800 */
[----:B0-----:R-:W-:-:S06]  /*0100*/  LEA R5, R4, UR5, 0x2 ;  /* 0x0000000504057c11 */ /* 0x001fcc000f8e10ff */
[----:B------:R-:W0:Y:S02]  /*0110*/  LDC R5, c[0x3][R5] ;  /* 0x00c0000005057b82 */ /* 0x000e240000000800 */
[----:B0-----:R-:W-:-:S06]  /*0120*/  IMAD.SHL.U32 R6, R5, 0x4, RZ ;  /* 0x0000000405067824 */ /* 0x001fcc00078e00ff */
        /* <DEDUP_REMOVED lines=506> */
[----:B------:R-:W0:Y:S08]  /*20d0*/  LDC R4, c[0x3][R4] ;  /* 0x00c0000004047b82 */ /* 0x000e300000000800 */
[----:B------:R-:W1:Y:S01]  /*20e0*/  S2UR UR5, SR_CLOCKLO ;  /* 0x00000000000579c3 */ /* 0x000e620000005000 */
[----:B------:R-:W-:Y:S01]  /*20f0*/  NOP ;  /* 0x0000000000007918 */ /* 0x000fe20000000000 */
[----:B-1----:R-:W-:-:S02]  /*2100*/  UIADD3 UR4, UPT, UPT, -UR4, UR5, URZ ;  /* 0x0000000504047290 */ /* 0x002fc4000fffe1ff */
[----:B------:R-:W-:-:S04]  /*2110*/  UIADD3 UR6, UPT, UPT, UR6, 0x1, URZ ;  /* 0x0000000106067890 */ /* 0x000fc8000fffe0ff */
[----:B------:R-:W-:-:S03]  /*2120*/  UISETP.NE.AND UP0, UPT, UR6, URZ, UPT ;  /* 0x000000ff0600728c */ /* 0x000fc6000bf05270 */
[----:B------:R-:W1:Y:S02]  /*2130*/  I2F.F64.U32 R6, UR4 ;  /* 0x0000000400067d12 */ /* 0x000e640008201800 */
[----:B-1----:R-:W-:-:S04]  /*2140*/  DADD R2, R6, R2 ;  /* 0x0000000006027229 */ /* 0x002fc80000000002 */
[----:B0-----:R-:W-:Y:S07]  /*2150*/  BRA.U UP0, `(.L_x_1) ;  /* 0xffffffdd00d07547 */ /* 0x001fee000b83ffff */
[----:B------:R-:W-:-:S11]  /*2160*/  DMUL R8, R2, 0.0078125 ;  /* 0x3f80000002087828 */ /* 0x000fd60000000000 */
.L_x_0:
[----:B------:R-:W0:Y:S01]  /*2170*/  I2F.F64 R6, UR7 ;  /* 0x0000000700067d12 */ /* 0x000e220008201c00 */
[----:B------:R-:W-:Y:S01]  /*2180*/  IMAD.MOV.U32 R2, RZ, RZ, 0x1 ;  /* 0x00000001ff027424 */ /* 0x000fe200078e00ff */
[----:B------:R-:W-:-:S06]  /*2190*/  FSETP.GEU.AND P1, PT, |R9|, 6.5827683646048100446e-37, PT ;  /* 0x036000000900780b */ /* 0x000fcc0003f2e200 */
[----:B0-----:R-:W0:Y:S02]  /*21a0*/  MUFU.RCP64H R3, R7 ;  /* 0x0000000700037308 */ /* 0x001e240000001800 */
[----:B0-----:R-:W-:-:S08]  /*21b0*/  DFMA R10, -R6, R2, 1 ;  /* 0x3ff00000060a742b */ /* 0x001fd00000000102 */
[----:B------:R-:W-:-:S08]  /*21c0*/  DFMA R10, R10, R10, R10 ;  /* 0x0000000a0a0a722b */ /* 0x000fd0000000000a */
[----:B------:R-:W-:-:S08]  /*21d0*/  DFMA R10, R2, R10, R2 ;  /* 0x0000000a020a722b */ /* 0x000fd00000000002 */
[----:B------:R-:W-:-:S08]  /*21e0*/  DFMA R2, -R6, R10, 1 ;  /* 0x3ff000000602742b */ /* 0x000fd0000000010a */
[----:B------:R-:W-:-:S08]  /*21f0*/  DFMA R2, R10, R2, R10 ;  /* 0x000000020a02722b */ /* 0x000fd0000000000a */
[----:B------:R-:W-:-:S08]  /*2200*/  DMUL R10, R2, R8 ;  /* 0x00000008020a7228 */ /* 0x000fd00000000000 */
[----:B------:R-:W-:-:S08]  /*2210*/  DFMA R12, -R6, R10, R8 ;  /* 0x0000000a060c722b */ /* 0x000fd00000000108 */
[----:B------:R-:W-:-:S10]  /*2220*/  DFMA R2, R2, R12, R10 ;  /* 0x0000000c0202722b */ /* 0x000fd4000000000a */
[----:B------:R-:W-:-:S05]  /*2230*/  FFMA R10, RZ, R7, R3 ;  /* 0x00000007ff0a7223 */ /* 0x000fca0000000003 */
[----:B------:R-:W-:-:S13]  /*2240*/  FSETP.GT.AND P0, PT, |R10|, 1.469367938527859385e-39, PT ;  /* 0x001000000a00780b */ /* 0x000fda0003f04200 */
[----:B------:R-:W-:Y:S05]  /*2250*/  @P0 BRA P1, `(.L_x_2) ;  /* 0x0000000000100947 */ /* 0x000fea0000800000 */
[----:B------:R-:W-:Y:S01]  /*2260*/  IMAD.MOV.U32 R13, RZ, RZ, R8 ;  /* 0x000000ffff0d7224 */ /* 0x000fe200078e0008 */
[----:B------:R-:W-:Y:S01]  /*2270*/  MOV R12, 0x22a0 ;  /* 0x000022a0000c7802 */ /* 0x000fe20000000f00 */
[----:B------:R-:W-:-:S07]  /*2280*/  IMAD.MOV.U32 R16, RZ, RZ, R9 ;  /* 0x000000ffff107224 */ /* 0x000fce00078e0009 */
[----:B------:R-:W-:Y:S05]  /*2290*/  CALL.REL.NOINC `($__internal_0_$__cuda_sm20_div_rn_f64_full) ;  /* 0x00000000002c7944 */ /* 0x000fea0003c00000 */
.L_x_2:
[----:B------:R-:W0:Y:S01]  /*22a0*/  S2R R13, SR_CTAID.X ;  /* 0x00000000000d7919 */ /* 0x000e220000002500 */
[----:B------:R-:W1:Y:S01]  /*22b0*/  LDC.64 R6, c[0x0][0x388] ;  /* 0x0000e200ff067b82 */ /* 0x000e620000000a00 */
[----:B------:R-:W0:Y:S01]  /*22c0*/  LDCU UR4, c[0x0][0x360] ;  /* 0x00006c00ff0477ac */ /* 0x000e220008000800 */
[----:B------:R-:W-:-:S06]  /*22d0*/  IMAD.IADD R11, R5, 0x1, R4 ;  /* 0x00000001050b7824 */ /* 0x000fcc00078e0204 */
[----:B------:R-:W2:Y:S01]  /*22e0*/  LDC.64 R8, c[0x0][0x380] ;  /* 0x0000e000ff087b82 */ /* 0x000ea20000000a00 */
[----:B0-----:R-:W-:-:S04]  /*22f0*/  IMAD R13, R13, UR4, R0 ;  /* 0x000000040d0d7c24 */ /* 0x001fc8000f8e0200 */
[----:B-1----:R-:W-:-:S04]  /*2300*/  IMAD.WIDE.U32 R4, R13, 0x4, R6 ;  /* 0x000000040d047825 */ /* 0x002fc800078e0006 */
[----:B--2---:R-:W-:Y:S01]  /*2310*/  IMAD.WIDE.U32 R6, R13, 0x8, R8 ;  /* 0x000000080d067825 */ /* 0x004fe200078e0008 */
[----:B------:R-:W-:Y:S04]  /*2320*/  STG.E desc[UR8][R4.64], R11 ;  /* 0x0000000b04007986 */ /* 0x000fe8000c101908 */
[----:B------:R-:W-:Y:S01]  /*2330*/  STG.E.64 desc[UR8][R6.64], R2 ;  /* 0x0000000206007986 */ /* 0x000fe2000c101b08 */
[----:B------:R-:W-:Y:S05]  /*2340*/  EXIT ;  /* 0x000000000000794d */ /* 0x000fea0003800000 */
        .weak           $__internal_0_$__cuda_sm20_div_rn_f64_full
        .type           $__internal_0_$__cuda_sm20_div_rn_f64_full,@function
        .size           $__internal_0_$__cuda_sm20_div_rn_f64_full,(.L_x_9 - $__internal_0_$__cuda_sm20_div_rn_f64_full)
$__internal_0_$__cuda_sm20_div_rn_f64_full:
[C---:B------:R-:W-:Y:S01]  /*2350*/  FSETP.GEU.AND P0, PT, |R7|.reuse, 1.469367938527859385e-39, PT ;  /* 0x001000000700780b */ /* 0x040fe20003f0e200 */
[--C-:B------:R-:W-:Y:S01]  /*2360*/  IMAD.MOV.U32 R10, RZ, RZ, R6.reuse ;  /* 0x000000ffff0a7224 */ /* 0x100fe200078e0006 */
[C---:B------:R-:W-:Y:S01]  /*2370*/  LOP3.LUT R2, R7.reuse, 0x800fffff, RZ, 0xc0, !PT ;  /* 0x800fffff07027812 */ /* 0x040fe200078ec0ff */
[----:B------:R-:W-:Y:S01]  /*2380*/  IMAD.MOV.U32 R11, RZ, RZ, R7 ;  /* 0x000000ffff0b7224 */ /* 0x000fe200078e0007 */
[----:B------:R-:W-:Y:S01]  /*2390*/  LOP3.LUT R17, R7, 0x7ff00000, RZ, 0xc0, !PT ;  /* 0x7ff0000007117812 */ /* 0x000fe200078ec0ff */
[----:B------:R-:W-:Y:S01]  /*23a0*/  IMAD.MOV.U32 R14, RZ, RZ, 0x1 ;  /* 0x00000001ff0e7424 */ /* 0x000fe200078e00ff */
[----:B------:R-:W-:Y:S01]  /*23b0*/  LOP3.LUT R3, R2, 0x3ff00000, RZ, 0xfc, !PT ;  /* 0x3ff0000002037812 */ /* 0x000fe200078efcff */
[----:B------:R-:W-:-:S06]  /*23c0*/  IMAD.MOV.U32 R2, RZ, RZ, R6 ;  /* 0x000000ffff027224 */ /* 0x000fcc00078e0006 */
[----:B------:R-:W-:-:S06]  /*23d0*/  @!P0 DMUL R2, R10, 8.98846567431157953865e+307 ;  /* 0x7fe000000a028828 */ /* 0x000fcc0000000000 */
[----:B------:R-:W0:Y:S02]  /*23e0*/  MUFU.RCP64H R15, R3 ;  /* 0x00000003000f7308 */ /* 0x000e240000001800 */
[----:B0-----:R-:W-:-:S08]  /*23f0*/  DFMA R8, R14, -R2, 1 ;  /* 0x3ff000000e08742b */ /* 0x001fd00000000802 */
[----:B------:R-:W-:-:S08]  /*2400*/  DFMA R8, R8, R8, R8 ;  /* 0x000000080808722b */ /* 0x000fd00000000008 */
[----:B------:R-:W-:Y:S01]  /*2410*/  DFMA R14, R14, R8, R14 ;  /* 0x000000080e0e722b */ /* 0x000fe2000000000e */
[----:B------:R-:W-:Y:S02]  /*2420*/  IMAD.MOV.U32 R9, RZ, RZ, R16 ;  /* 0x000000ffff097224 */ /* 0x000fe400078e0010 */
[----:B------:R-:W-:Y:S02]  /*2430*/  IMAD.MOV.U32 R8, RZ, RZ, R13 ;  /* 0x000000ffff087224 */ /* 0x000fe400078e000d */
[----:B------:R-:W-:Y:S01]  /*2440*/  IMAD.MOV.U32 R13, RZ, RZ, 0x1ca00000 ;  /* 0x1ca00000ff0d7424 */ /* 0x000fe200078e00ff */
[----:B------:R-:W-:Y:S02]  /*2450*/  LOP3.LUT R16, R9, 0x7ff00000, RZ, 0xc0, !PT ;  /* 0x7ff0000009107812 */ /* 0x000fe400078ec0ff */
[----:B------:R-:W-:Y:S01]  /*2460*/  DFMA R18, R14, -R2, 1 ;  /* 0x3ff000000e12742b */ /* 0x000fe20000000802 */
[----:B------:R-:W-:Y:S01]  /*2470*/  IMAD.MOV.U32 R6, RZ, RZ, R8 ;  /* 0x000000ffff067224 */ /* 0x000fe200078e0008 */
[----:B------:R-:W-:Y:S01]  /*2480*/  ISETP.GE.U32.AND P1, PT, R16, R17, PT ;  /* 0x000000111000720c */ /* 0x000fe20003f26070 */
[----:B------:R-:W-:-:S03]  /*2490*/  IMAD.MOV.U32 R23, RZ, RZ, R16 ;  /* 0x000000ffff177224 */ /* 0x000fc600078e0010 */
[----:B------:R-:W-:Y:S02]  /*24a0*/  SEL R7, R13, 0x63400000, !P1 ;  /* 0x634000000d077807 */ /* 0x000fe40004800000 */
[----:B------:R-:W-:Y:S01]  /*24b0*/  DFMA R14, R14, R18, R14 ;  /* 0x000000120e0e722b */ /* 0x000fe2000000000e */
[----:B------:R-:W-:Y:S02]  /*24c0*/  FSETP.GEU.AND P1, PT, |R9|, 1.469367938527859385e-39, PT ;  /* 0x001000000900780b */ /* 0x000fe40003f2e200 */
[----:B------:R-:W-:-:S11]  /*24d0*/  LOP3.LUT R7, R7, 0x800fffff, R9, 0xf8, !PT ;  /* 0x800fffff07077812 */ /* 0x000fd600078ef809 */
[----:B------:R-:W-:Y:S05]  /*24e0*/  @P1 BRA `(.L_x_3) ;  /* 0x0000000000201947 */ /* 0x000fea0003800000 */
[----:B------:R-:W-:Y:S01]  /*24f0*/  LOP3.LUT R19, R11, 0x7ff00000, RZ, 0xc0, !PT ;  /* 0x7ff000000b137812 */ /* 0x000fe200078ec0ff */
[----:B------:R-:W-:-:S03]  /*2500*/  IMAD.MOV.U32 R18, RZ, RZ, RZ ;  /* 0x000000ffff127224 */ /* 0x000fc600078e00ff */
[----:B------:R-:W-:-:S04]  /*2510*/  ISETP.GE.U32.AND P1, PT, R16, R19, PT ;  /* 0x000000131000720c */ /* 0x000fc80003f26070 */
[----:B------:R-:W-:-:S04]  /*2520*/  SEL R19, R13, 0x63400000, !P1 ;  /* 0x634000000d137807 */ /* 0x000fc80004800000 */
[----:B------:R-:W-:-:S04]  /*2530*/  LOP3.LUT R19, R19, 0x80000000, R9, 0xf8, !PT ;  /* 0x8000000013137812 */ /* 0x000fc800078ef809 */
[----:B------:R-:W-:-:S06]  /*2540*/  LOP3.LUT R19, R19, 0x100000, RZ, 0xfc, !PT ;  /* 0x0010000013137812 */ /* 0x000fcc00078efcff */
[----:B------:R-:W-:-:S10]  /*2550*/  DFMA R6, R6, 2, -R18 ;  /* 0x400000000606782b */ /* 0x000fd40000000812 */
[----:B------:R-:W-:-:S07]  /*2560*/  LOP3.LUT R23, R7, 0x7ff00000, RZ, 0xc0, !PT ;  /* 0x7ff0000007177812 */ /* 0x000fce00078ec0ff */
.L_x_3:
[----:B------:R-:W-:Y:S01]  /*2570*/  IMAD.MOV.U32 R22, RZ, RZ, R17 ;  /* 0x000000ffff167224 */ /* 0x000fe200078e0011 */
[----:B------:R-:W-:Y:S01]  /*2580*/  @!P0 LOP3.LUT R22, R3, 0x7ff00000, RZ, 0xc0, !PT ;  /* 0x7ff0000003168812 */ /* 0x000fe200078ec0ff */
[----:B------:R-:W-:Y:S01]  /*2590*/  VIADD R17, R23, 0xffffffff ;  /* 0xffffffff17117836 */ /* 0x000fe20000000000 */
[----:B------:R-:W-:-:S03]  /*25a0*/  DMUL R18, R14, R6 ;  /* 0x000000060e127228 */ /* 0x000fc60000000000 */
[----:B------:R-:W-:Y:S01]  /*25b0*/  VIADD R24, R22, 0xffffffff ;  /* 0xffffffff16187836 */ /* 0x000fe20000000000 */
[----:B------:R-:W-:-:S04]  /*25c0*/  ISETP.GT.U32.AND P0, PT, R17, 0x7feffffe, PT ;  /* 0x7feffffe1100780c */ /* 0x000fc80003f04070 */
[----:B------:R-:W-:Y:S01]  /*25d0*/  ISETP.GT.U32.OR P0, PT, R24, 0x7feffffe, P0 ;  /* 0x7feffffe1800780c */ /* 0x000fe20000704470 */
[----:B------:R-:W-:-:S08]  /*25e0*/  DFMA R20, R18, -R2, R6 ;  /* 0x800000021214722b */ /* 0x000fd00000000006 */
[----:B------:R-:W-:-:S04]  /*25f0*/  DFMA R14, R14, R20, R18 ;  /* 0x000000140e0e722b */ /* 0x000fc80000000012 */
[----:B------:R-:W-:Y:S07]  /*2600*/  @P0 BRA `(.L_x_4) ;  /* 0x00000000006c0947 */ /* 0x000fee0003800000 */
[----:B------:R-:W-:-:S04]  /*2610*/  LOP3.LUT R9, R11, 0x7ff00000, RZ, 0xc0, !PT ;  /* 0x7ff000000b097812 */ /* 0x000fc800078ec0ff */
[CC--:B------:R-:W-:Y:S02]  /*2620*/  VIADDMNMX R8, R16.reuse, -R9.reuse, 0xb9600000, !PT ;  /* 0xb960000010087446 */ /* 0x0c0fe40007800909 */
[----:B------:R-:W-:Y:S02]  /*2630*/  ISETP.GE.U32.AND P0, PT, R16, R9, PT ;  /* 0x000000091000720c */ /* 0x000fe40003f06070 */
[----:B------:R-:W-:Y:S02]  /*2640*/  VIMNMX R8, PT, PT, R8, 0x46a00000, PT ;  /* 0x46a0000008087848 */ /* 0x000fe40003fe0100 */
[----:B------:R-:W-:-:S05]  /*2650*/  SEL R13, R13, 0x63400000, !P0 ;  /* 0x634000000d0d7807 */ /* 0x000fca0004000000 */
[----:B------:R-:W-:Y:S02]  /*2660*/  IMAD.IADD R13, R8, 0x1, -R13 ;  /* 0x00000001080d7824 */ /* 0x000fe400078e0a0d */
[----:B------:R-:W-:Y:S02]  /*2670*/  IMAD.MOV.U32 R8, RZ, RZ, RZ ;  /* 0x000000ffff087224 */ /* 0x000fe400078e00ff */
[----:B------:R-:W-:-:S06]  /*2680*/  VIADD R9, R13, 0x7fe00000 ;  /* 0x7fe000000d097836 */ /* 0x000fcc0000000000 */
[----:B------:R-:W-:-:S10]  /*2690*/  DMUL R16, R14, R8 ;  /* 0x000000080e107228 */ /* 0x000fd40000000000 */
[----:B------:R-:W-:-:S13]  /*26a0*/  FSETP.GTU.AND P0, PT, |R17|, 1.469367938527859385e-39, PT ;  /* 0x001000001100780b */ /* 0x000fda0003f0c200 */
[----:B------:R-:W-:Y:S05]  /*26b0*/  @P0 BRA `(.L_x_5) ;  /* 0x0000000000940947 */ /* 0x000fea0003800000 */
[----:B------:R-:W-:Y:S01]  /*26c0*/  DFMA R2, R14, -R2, R6 ;  /* 0x800000020e02722b */ /* 0x000fe20000000006 */
[----:B------:R-:W-:-:S09]  /*26d0*/  IMAD.MOV.U32 R8, RZ, RZ, RZ ;  /* 0x000000ffff087224 */ /* 0x000fd200078e00ff */
[C---:B------:R-:W-:Y:S02]  /*26e0*/  FSETP.NEU.AND P0, PT, R3.reuse, RZ, PT ;  /* 0x000000ff0300720b */ /* 0x040fe40003f0d000 */
[----:B------:R-:W-:-:S04]  /*26f0*/  LOP3.LUT R11, R3, 0x80000000, R11, 0x48, !PT ;  /* 0x80000000030b7812 */ /* 0x000fc800078e480b */
[----:B------:R-:W-:-:S07]  /*2700*/  LOP3.LUT R9, R11, R9, RZ, 0xfc, !PT ;  /* 0x000000090b097212 */ /* 0x000fce00078efcff */
[----:B------:R-:W-:Y:S05]  /*2710*/  @!P0 BRA `(.L_x_5) ;  /* 0x00000000007c8947 */ /* 0x000fea0003800000 */
[----:B------:R-:W-:Y:S01]  /*2720*/  IMAD.MOV R3, RZ, RZ, -R13 ;  /* 0x000000ffff037224 */ /* 0x000fe200078e0a0d */
[----:B------:R-:W-:Y:S01]  /*2730*/  DMUL.RP R8, R14, R8 ;  /* 0x000000080e087228 */ /* 0x000fe20000008000 */
[----:B------:R-:W-:-:S06]  /*2740*/  IMAD.MOV.U32 R2, RZ, RZ, RZ ;  /* 0x000000ffff027224 */ /* 0x000fcc00078e00ff */
[----:B------:R-:W-:-:S03]  /*2750*/  DFMA R2, R16, -R2, R14 ;  /* 0x800000021002722b */ /* 0x000fc6000000000e */
[----:B------:R-:W-:-:S03]  /*2760*/  LOP3.LUT R11, R9, R11, RZ, 0x3c, !PT ;  /* 0x0000000b090b7212 */ /* 0x000fc600078e3cff */
[----:B------:R-:W-:-:S04]  /*2770*/  IADD3 R2, PT, PT, -R13, -0x43300000, RZ ;  /* 0xbcd000000d027810 */ /* 0x000fc80007ffe1ff */
[----:B------:R-:W-:-:S04]  /*2780*/  FSETP.NEU.AND P0, PT, |R3|, R2, PT ;  /* 0x000000020300720b */ /* 0x000fc80003f0d200 */
[----:B------:R-:W-:Y:S02]  /*2790*/  FSEL R16, R8, R16, !P0 ;  /* 0x0000001008107208 */ /* 0x000fe40004000000 */
[----:B------:R-:W-:Y:S01]  /*27a0*/  FSEL R17, R11, R17, !P0 ;  /* 0x000000110b117208 */ /* 0x000fe20004000000 */
[----:B------:R-:W-:Y:S06]  /*27b0*/  BRA `(.L_x_5) ;  /* 0x0000000000547947 */ /* 0x000fec0003800000 */
.L_x_4:
[----:B------:R-:W-:-:S14]  /*27c0*/  DSETP.NAN.AND P0, PT, R8, R8, PT ;  /* 0x000000080800722a */ /* 0x000fdc0003f08000 */
[----:B------:R-:W-:Y:S05]  /*27d0*/  @P0 BRA `(.L_x_6) ;  /* 0x0000000000440947 */ /* 0x000fea0003800000 */
[----:B------:R-:W-:-:S14]  /*27e0*/  DSETP.NAN.AND P0, PT, R10, R10, PT ;  /* 0x0000000a0a00722a */ /* 0x000fdc0003f08000 */
[----:B------:R-:W-:Y:S05]  /*27f0*/  @P0 BRA `(.L_x_7) ;  /* 0x0000000000300947 */ /* 0x000fea0003800000 */
[----:B------:R-:W-:Y:S01]  /*2800*/  ISETP.NE.AND P0, PT, R23, R22, PT ;  /* 0x000000161700720c */ /* 0x000fe20003f05270 */
[----:B------:R-:W-:Y:S02]  /*2810*/  IMAD.MOV.U32 R16, RZ, RZ, 0x0 ;  /* 0x00000000ff107424 */ /* 0x000fe400078e00ff */
[----:B------:R-:W-:-:S10]  /*2820*/  IMAD.MOV.U32 R17, RZ, RZ, -0x80000 ;  /* 0xfff80000ff117424 */ /* 0x000fd400078e00ff */
[----:B------:R-:W-:Y:S05]  /*2830*/  @!P0 BRA `(.L_x_5) ;  /* 0x0000000000348947 */ /* 0x000fea0003800000 */
[----:B------:R-:W-:Y:S02]  /*2840*/  ISETP.NE.AND P0, PT, R23, 0x7ff00000, PT ;  /* 0x7ff000001700780c */ /* 0x000fe40003f05270 */
[----:B------:R-:W-:Y:S02]  /*2850*/  LOP3.LUT R17, R9, 0x80000000, R11, 0x48, !PT ;  /* 0x8000000009117812 */ /* 0x000fe400078e480b */
[----:B------:R-:W-:-:S13]  /*2860*/  ISETP.EQ.OR P0, PT, R22, RZ, !P0 ;  /* 0x000000ff1600720c */ /* 0x000fda0004702670 */
[----:B------:R-:W-:Y:S01]  /*2870*/  @P0 LOP3.LUT R2, R17, 0x7ff00000, RZ, 0xfc, !PT ;  /* 0x7ff0000011020812 */ /* 0x000fe200078efcff */
[----:B------:R-:W-:Y:S02]  /*2880*/  @!P0 IMAD.MOV.U32 R16, RZ, RZ, RZ ;  /* 0x000000ffff108224 */ /* 0x000fe400078e00ff */
[----:B------:R-:W-:Y:S02]  /*2890*/  @P0 IMAD.MOV.U32 R16, RZ, RZ, RZ ;  /* 0x000000ffff100224 */ /* 0x000fe400078e00ff */
[----:B------:R-:W-:Y:S01]  /*28a0*/  @P0 IMAD.MOV.U32 R17, RZ, RZ, R2 ;  /* 0x000000ffff110224 */ /* 0x000fe200078e0002 */
[----:B------:R-:W-:Y:S06]  /*28b0*/  BRA `(.L_x_5) ;  /* 0x0000000000147947 */ /* 0x000fec0003800000 */
.L_x_7:
[----:B------:R-:W-:Y:S01]  /*28c0*/  LOP3.LUT R17, R11, 0x80000, RZ, 0xfc, !PT ;  /* 0x000800000b117812 */ /* 0x000fe200078efcff */
[----:B------:R-:W-:Y:S01]  /*28d0*/  IMAD.MOV.U32 R16, RZ, RZ, R10 ;  /* 0x000000ffff107224 */ /* 0x000fe200078e000a */
[----:B------:R-:W-:Y:S06]  /*28e0*/  BRA `(.L_x_5) ;  /* 0x0000000000087947 */ /* 0x000fec0003800000 */
.L_x_6:
[----:B------:R-:W-:Y:S01]  /*28f0*/  LOP3.LUT R17, R9, 0x80000, RZ, 0xfc, !PT ;  /* 0x0008000009117812 */ /* 0x000fe200078efcff */
[----:B------:R-:W-:-:S07]  /*2900*/  IMAD.MOV.U32 R16, RZ, RZ, R8 ;  /* 0x000000ffff107224 */ /* 0x000fce00078e0008 */
.L_x_5:
[----:B------:R-:W-:Y:S02]  /*2910*/  IMAD.MOV.U32 R13, RZ, RZ, 0x0 ;  /* 0x00000000ff0d7424 */ /* 0x000fe400078e00ff */
[----:B------:R-:W-:Y:S02]  /*2920*/  IMAD.MOV.U32 R2, RZ, RZ, R16 ;  /* 0x000000ffff027224 */ /* 0x000fe400078e0010 */
[----:B------:R-:W-:Y:S01]  /*2930*/  IMAD.MOV.U32 R3, RZ, RZ, R17 ;  /* 0x000000ffff037224 */ /* 0x000fe200078e0011 */
[----:B------:R-:W-:Y:S06]  /*2940*/  RET.REL.NODEC R12 `(_Z18constant_broadcastPdPii) ;  /* 0xffffffd40cac7950 */ /* 0x000fec0003c3ffff */
.L_x_8:
[----:B------:R-:W-:-:S00]  /*2950*/  BRA `(.L_x_8) ;  /* 0xfffffffc00fc7947 */ /* 0x000fc0000383ffff */
[----:B------:R-:W-:-:S00]  /*2960*/  NOP ;  /* 0x0000000000007918 */ /* 0x000fc00000000000 */
        /* <DEDUP_REMOVED lines=9> */
.L_x_9:


//--------------------- .nv.shared.reserved.0     --------------------------
	.section	.nv.shared.reserved.0,"aw",@nobits
	.weak		__nv_reservedSMEM_offset_0_alias
	.size		__nv_reservedSMEM_offset_0_alias, 0, 64
	.other		__nv_reservedSMEM_offset_0_alias,@"STO_CUDA_RESERVED_SHARED STV_DEFAULT"
__nv_reservedSMEM_offset_0_alias:
	.zero		0
	.zero		64


//--------------------- .nv.constant0._Z18constant_broadcastPdPii --------------------------
	.section	.nv.constant0._Z18constant_broadcastPdPii,"a",@progbits
	.sectionflags	@""
	.align	4
.nv.constant0._Z18constant_broadcastPdPii:
	.zero		916


//--------------------- SYMBOLS --------------------------

	.type		.nv.reservedSmem.offset0,@object
	.size		.nv.reservedSmem.offset0,0x4
